//
// Generated by NVIDIA NVVM Compiler
//
// Compiler Build ID: CL-36424714
// Cuda compilation tools, release 13.0, V13.0.88
// Based on NVVM 20.0.0
//

.version 9.0
.target sm_100
.address_size 64

	// .globl	_Z4InitPim
.extern .func __assertfail
(
	.param .b64 __assertfail_param_0,
	.param .b64 __assertfail_param_1,
	.param .b32 __assertfail_param_2,
	.param .b64 __assertfail_param_3,
	.param .b64 __assertfail_param_4
)
;
.global .align 1 .b8 __unnamed_1[32] = {118, 111, 105, 100, 32, 73, 110, 105, 116, 40, 105, 110, 116, 32, 42, 44, 32, 117, 110, 115, 105, 103, 110, 101, 100, 32, 108, 111, 110, 103, 41};
.global .align 1 .b8 __unnamed_2[36] = {118, 111, 105, 100, 32, 87, 97, 114, 112, 68, 105, 114, 101, 99, 116, 65, 99, 99, 101, 115, 115, 40, 105, 110, 116, 32, 42, 44, 32, 105, 110, 116, 32, 42, 41};
.global .align 1 .b8 $str[17] = {115, 105, 122, 101, 32, 61, 61, 32, 119, 97, 114, 112, 83, 105, 122, 101};
.global .align 1 .b8 $str$1[27] = {47, 116, 109, 112, 47, 115, 97, 115, 115, 95, 99, 117, 95, 57, 97, 57, 107, 119, 57, 103, 97, 47, 107, 46, 99, 117};
.global .align 1 .b8 $str$2[16] = {118, 97, 108, 117, 101, 32, 61, 61, 32, 65, 91, 112, 111, 115, 93};

.visible .entry _Z4InitPim(
	.param .u64 .ptr .align 1 _Z4InitPim_param_0,
	.param .u64 _Z4InitPim_param_1
)
{
	.reg .pred 	%p<2>;
	.reg .b32 	%r<2>;
	.reg .b64 	%rd<12>;

	ld.param.u64 	%rd1, [_Z4InitPim_param_0];
	ld.param.u64 	%rd2, [_Z4InitPim_param_1];
	setp.eq.s64 	%p1, %rd2, 32;
	@%p1 bra 	$L__BB0_2;
	mov.u64 	%rd3, $str;
	cvta.global.u64 	%rd4, %rd3;
	mov.u64 	%rd5, $str$1;
	cvta.global.u64 	%rd6, %rd5;
	mov.u64 	%rd7, __unnamed_1;
	cvta.global.u64 	%rd8, %rd7;
	{ // callseq 0, 0
	.param .b64 param0;
	st.param.b64 	[param0], %rd4;
	.param .b64 param1;
	st.param.b64 	[param1], %rd6;
	.param .b32 param2;
	st.param.b32 	[param2], 34;
	.param .b64 param3;
	st.param.b64 	[param3], %rd8;
	.param .b64 param4;
	st.param.b64 	[param4], 1;
	call.uni 
	__assertfail, 
	(
	param0, 
	param1, 
	param2, 
	param3, 
	param4
	);
	} // callseq 0
$L__BB0_2:
	cvta.to.global.u64 	%rd9, %rd1;
	mov.u32 	%r1, %tid.x;
	mul.wide.u32 	%rd10, %r1, 4;
	add.s64 	%rd11, %rd9, %rd10;
	st.global.u32 	[%rd11], %r1;
	ret;

}
	// .globl	_Z16WarpDirectAccessPiS_
.visible .entry _Z16WarpDirectAccessPiS_(
	.param .u64 .ptr .align 1 _Z16WarpDirectAccessPiS__param_0,
	.param .u64 .ptr .align 1 _Z16WarpDirectAccessPiS__param_1
)
{
	.reg .pred 	%p<3>;
	.reg .b32 	%r<4>;
	.reg .b64 	%rd<13>;

	ld.param.u64 	%rd2, [_Z16WarpDirectAccessPiS__param_0];
	ld.param.u64 	%rd1, [_Z16WarpDirectAccessPiS__param_1];
	cvta.to.global.u64 	%rd3, %rd2;
	ld.global.u32 	%r2, [%rd3+124];
	shfl.sync.idx.b32	%r1|%p1, %r2, 31, 31, -1;
	setp.eq.s32 	%p2, %r1, %r2;
	@%p2 bra 	$L__BB1_2;
	mov.u64 	%rd4, $str$2;
	cvta.global.u64 	%rd5, %rd4;
	mov.u64 	%rd6, $str$1;
	cvta.global.u64 	%rd7, %rd6;
	mov.u64 	%rd8, __unnamed_2;
	cvta.global.u64 	%rd9, %rd8;
	{ // callseq 1, 0
	.param .b64 param0;
	st.param.b64 	[param0], %rd5;
	.param .b64 param1;
	st.param.b64 	[param1], %rd7;
	.param .b32 param2;
	st.param.b32 	[param2], 47;
	.param .b64 param3;
	st.param.b64 	[param3], %rd9;
	.param .b64 param4;
	st.param.b64 	[param4], 1;
	call.uni 
	__assertfail, 
	(
	param0, 
	param1, 
	param2, 
	param3, 
	param4
	);
	} // callseq 1
$L__BB1_2:
	cvta.to.global.u64 	%rd10, %rd1;
	mov.u32 	%r3, %tid.x;
	mul.wide.u32 	%rd11, %r3, 4;
	add.s64 	%rd12, %rd10, %rd11;
	st.global.u32 	[%rd12], %r1;
	ret;

}
	// .globl	_Z10WarpReducePiS_
.visible .entry _Z10WarpReducePiS_(
	.param .u64 .ptr .align 1 _Z10WarpReducePiS__param_0,
	.param .u64 .ptr .align 1 _Z10WarpReducePiS__param_1
)
{
	.reg .pred 	%p<7>;
	.reg .b32 	%r<14>;
	.reg .b64 	%rd<7>;

	ld.param.u64 	%rd2, [_Z10WarpReducePiS__param_0];
	ld.param.u64 	%rd1, [_Z10WarpReducePiS__param_1];
	cvta.to.global.u64 	%rd3, %rd2;
	mov.u32 	%r2, %tid.x;
	mul.wide.u32 	%rd4, %r2, 4;
	add.s64 	%rd5, %rd3, %rd4;
	ld.global.u32 	%r3, [%rd5];
	shfl.sync.down.b32	%r4|%p1, %r3, 16, 31, -1;
	add.s32 	%r5, %r4, %r3;
	shfl.sync.down.b32	%r6|%p2, %r5, 8, 31, -1;
	add.s32 	%r7, %r6, %r5;
	shfl.sync.down.b32	%r8|%p3, %r7, 4, 31, -1;
	add.s32 	%r9, %r8, %r7;
	shfl.sync.down.b32	%r10|%p4, %r9, 2, 31, -1;
	add.s32 	%r11, %r10, %r9;
	shfl.sync.down.b32	%r12|%p5, %r11, 1, 31, -1;
	add.s32 	%r1, %r12, %r11;
	and.b32  	%r13, %r2, 31;
	setp.ne.s32 	%p6, %r13, 0;
	@%p6 bra 	$L__BB2_2;
	cvta.to.global.u64 	%rd6, %rd1;
	st.global.u32 	[%rd6], %r1;
$L__BB2_2:
	ret;

}


// ===== COMPILED SASS (sm_100) =====

	.target	sm_100

	.elftype	@"ET_EXEC"


//--------------------- .note.nv.tkinfo           --------------------------
	.section	.note.nv.tkinfo,"",@"SHT_NOTE"
	.sectionflags	@"SHF_NOTE_NV_TKINFO"
	.tkinfo
        /*0018*/ 	.word	0x00000002
        /*0030*/ 	.string	""
        /*0030*/ 	.string	"ptxas"
        /*0030*/ 	.string	"Cuda compilation tools, release 13.0, V13.0.88"
        /*0030*/ 	.string	"Build cuda_13.0.r13.0/compiler.36424714_0"
        /*0030*/ 	.string	"-arch sm_100 -m 64 "



//--------------------- .note.nv.cuinfo           --------------------------
	.section	.note.nv.cuinfo,"",@"SHT_NOTE"
	.sectionflags	@"SHF_NOTE_NV_CUINFO"
        /*0018*/ 	.short	0x0002
        /*001a*/ 	.short	0x0064
        /*001c*/ 	.short	0x0082
	.zero		2


//--------------------- .nv.info                  --------------------------
	.section	.nv.info,"",@"SHT_CUDA_INFO"
	.align	4


	//----- nvinfo : EIATTR_REGCOUNT
	.align		4
        /*0000*/ 	.byte	0x04, 0x2f
        /*0002*/ 	.short	(.L_6 - .L_5)
	.align		4
.L_5:
        /*0004*/ 	.word	index@(_Z4InitPim)
        /*0008*/ 	.word	0x00000018


	//----- nvinfo : EIATTR_FRAME_SIZE
	.align		4
.L_6:
        /*000c*/ 	.byte	0x04, 0x11
        /*000e*/ 	.short	(.L_8 - .L_7)
	.align		4
.L_7:
        /*0010*/ 	.word	index@(_Z4InitPim)
        /*0014*/ 	.word	0x00000000


	//----- nvinfo : EIATTR_REGCOUNT
	.align		4
.L_8:
        /*0018*/ 	.byte	0x04, 0x2f
        /*001a*/ 	.short	(.L_10 - .L_9)
	.align		4
.L_9:
        /*001c*/ 	.word	index@(_Z16WarpDirectAccessPiS_)
        /*0020*/ 	.word	0x00000018


	//----- nvinfo : EIATTR_FRAME_SIZE
	.align		4
.L_10:
        /*0024*/ 	.byte	0x04, 0x11
        /*0026*/ 	.short	(.L_12 - .L_11)
	.align		4
.L_11:
        /*0028*/ 	.word	index@(_Z16WarpDirectAccessPiS_)
        /*002c*/ 	.word	0x00000000


	//----- nvinfo : EIATTR_REGCOUNT
	.align		4
.L_12:
        /*0030*/ 	.byte	0x04, 0x2f
        /*0032*/ 	.short	(.L_14 - .L_13)
	.align		4
.L_13:
        /*0034*/ 	.word	index@(_Z10WarpReducePiS_)
        /*0038*/ 	.word	0x0000000c


	//----- nvinfo : EIATTR_FRAME_SIZE
	.align		4
.L_14:
        /*003c*/ 	.byte	0x04, 0x11
        /*003e*/ 	.short	(.L_16 - .L_15)
	.align		4
.L_15:
        /*0040*/ 	.word	index@(_Z10WarpReducePiS_)
        /*0044*/ 	.word	0x00000000


	//----- nvinfo : EIATTR_MIN_STACK_SIZE
	.align		4
.L_16:
        /*0048*/ 	.byte	0x04, 0x12
        /*004a*/ 	.short	(.L_18 - .L_17)
	.align		4
.L_17:
        /*004c*/ 	.word	index@(_Z10WarpReducePiS_)
        /*0050*/ 	.word	0x00000000


	//----- nvinfo : EIATTR_MIN_STACK_SIZE
	.align		4
.L_18:
        /*0054*/ 	.byte	0x04, 0x12
        /*0056*/ 	.short	(.L_20 - .L_19)
	.align		4
.L_19:
        /*0058*/ 	.word	index@(_Z16WarpDirectAccessPiS_)
        /*005c*/ 	.word	0x00000000


	//----- nvinfo : EIATTR_MIN_STACK_SIZE
	.align		4
.L_20:
        /*0060*/ 	.byte	0x04, 0x12
        /*0062*/ 	.short	(.L_22 - .L_21)
	.align		4
.L_21:
        /*0064*/ 	.word	index@(_Z4InitPim)
        /*0068*/ 	.word	0x00000000
.L_22:


//--------------------- .nv.compat                --------------------------
	.section	.nv.compat,"",@"SHT_CUDA_COMPAT_INFO"
	.align	4
        /*0000*/ 	.byte	0x02, 0x09, 0x00, 0x00, 0x02, 0x02, 0x01, 0x00, 0x02, 0x05, 0x05, 0x00, 0x03, 0x07, 0x01, 0x01
        /*0010*/ 	.byte	0x02, 0x03, 0x00, 0x00, 0x02, 0x06, 0x01, 0x00, 0x04, 0x0b, 0x08, 0x00, 0x09, 0x00, 0x00, 0x00
        /*0020*/ 	.byte	0x00, 0x00, 0x00, 0x00


//--------------------- .nv.info._Z10WarpReducePiS_ --------------------------
	.section	.nv.info._Z10WarpReducePiS_,"",@"SHT_CUDA_INFO"
	.sectionflags	@""
	.align	4


	//----- nvinfo : EIATTR_CUDA_API_VERSION
	.align		4
        /*0000*/ 	.byte	0x04, 0x37
        /*0002*/ 	.short	(.L_24 - .L_23)
.L_23:
        /*0004*/ 	.word	0x00000082


	//----- nvinfo : EIATTR_KPARAM_INFO
	.align		4
.L_24:
        /*0008*/ 	.byte	0x04, 0x17
        /*000a*/ 	.short	(.L_26 - .L_25)
.L_25:
        /*000c*/ 	.word	0x00000000
        /*0010*/ 	.short	0x0001
        /*0012*/ 	.short	0x0008
        /*0014*/ 	.byte	0x00, 0xf5, 0x21, 0x00


	//----- nvinfo : EIATTR_KPARAM_INFO
	.align		4
.L_26:
        /*0018*/ 	.byte	0x04, 0x17
        /*001a*/ 	.short	(.L_28 - .L_27)
.L_27:
        /*001c*/ 	.word	0x00000000
        /*0020*/ 	.short	0x0000
        /*0022*/ 	.short	0x0000
        /*0024*/ 	.byte	0x00, 0xf5, 0x21, 0x00


	//----- nvinfo : EIATTR_SPARSE_MMA_MASK
	.align		4
.L_28:
        /*0028*/ 	.byte	0x03, 0x50
        /*002a*/ 	.short	0x0000


	//----- nvinfo : EIATTR_MAXREG_COUNT
	.align		4
        /*002c*/ 	.byte	0x03, 0x1b
        /*002e*/ 	.short	0x00ff


	//----- nvinfo : EIATTR_MERCURY_ISA_VERSION
	.align		4
        /*0030*/ 	.byte	0x03, 0x5f
        /*0032*/ 	.short	0x0101


	//----- nvinfo : EIATTR_COOP_GROUP_MASK_REGIDS
	.align		4
        /*0034*/ 	.byte	0x04, 0x29
        /*0036*/ 	.short	(.L_30 - .L_29)


	//   ....[0]....
.L_29:
        /*0038*/ 	.word	0xffffffff


	//   ....[1]....
        /*003c*/ 	.word	0xffffffff


	//   ....[2]....
        /*0040*/ 	.word	0xffffffff


	//   ....[3]....
        /*0044*/ 	.word	0xffffffff


	//   ....[4]....
        /*0048*/ 	.word	0xffffffff


	//----- nvinfo : EIATTR_COOP_GROUP_INSTR_OFFSETS
	.align		4
.L_30:
        /*004c*/ 	.byte	0x04, 0x28
        /*004e*/ 	.short	(.L_32 - .L_31)


	//   ....[0]....
.L_31:
        /*0050*/ 	.word	0x00000070


	//   ....[1]....
        /*0054*/ 	.word	0x00000090


	//   ....[2]....
        /*0058*/ 	.word	0x000000b0


	//   ....[3]....
        /*005c*/ 	.word	0x000000d0


	//   ....[4]....
        /*0060*/ 	.word	0x000000f0


	//----- nvinfo : EIATTR_VRC_CTA_INIT_COUNT
	.align		4
.L_32:
        /*0064*/ 	.byte	0x02, 0x4a
	.zero		1
	.zero		1


	//----- nvinfo : EIATTR_EXIT_INSTR_OFFSETS
	.align		4
        /*0068*/ 	.byte	0x04, 0x1c
        /*006a*/ 	.short	(.L_34 - .L_33)


	//   ....[0]....
.L_33:
        /*006c*/ 	.word	0x00000100


	//   ....[1]....
        /*0070*/ 	.word	0x00000140


	//----- nvinfo : EIATTR_CBANK_PARAM_SIZE
	.align		4
.L_34:
        /*0074*/ 	.byte	0x03, 0x19
        /*0076*/ 	.short	0x0010


	//----- nvinfo : EIATTR_PARAM_CBANK
	.align		4
        /*0078*/ 	.byte	0x04, 0x0a
        /*007a*/ 	.short	(.L_36 - .L_35)
	.align		4
.L_35:
        /*007c*/ 	.word	index@(.nv.constant0._Z10WarpReducePiS_)
        /*0080*/ 	.short	0x0380
        /*0082*/ 	.short	0x0010


	//----- nvinfo : EIATTR_SW_WAR
	.align		4
.L_36:
        /*0084*/ 	.byte	0x04, 0x36
        /*0086*/ 	.short	(.L_38 - .L_37)
.L_37:
        /*0088*/ 	.word	0x00000008
.L_38:


//--------------------- .nv.info._Z16WarpDirectAccessPiS_ --------------------------
	.section	.nv.info._Z16WarpDirectAccessPiS_,"",@"SHT_CUDA_INFO"
	.sectionflags	@""
	.align	4


	//----- nvinfo : EIATTR_CUDA_API_VERSION
	.align		4
        /*0000*/ 	.byte	0x04, 0x37
        /*0002*/ 	.short	(.L_40 - .L_39)
.L_39:
        /*0004*/ 	.word	0x00000082


	//----- nvinfo : EIATTR_KPARAM_INFO
	.align		4
.L_40:
        /*0008*/ 	.byte	0x04, 0x17
        /*000a*/ 	.short	(.L_42 - .L_41)
.L_41:
        /*000c*/ 	.word	0x00000000
        /*0010*/ 	.short	0x0001
        /*0012*/ 	.short	0x0008
        /*0014*/ 	.byte	0x00, 0xf5, 0x21, 0x00


	//----- nvinfo : EIATTR_KPARAM_INFO
	.align		4
.L_42:
        /*0018*/ 	.byte	0x04, 0x17
        /*001a*/ 	.short	(.L_44 - .L_43)
.L_43:
        /*001c*/ 	.word	0x00000000
        /*0020*/ 	.short	0x0000
        /*0022*/ 	.short	0x0000
        /*0024*/ 	.byte	0x00, 0xf5, 0x21, 0x00


	//----- nvinfo : EIATTR_SPARSE_MMA_MASK
	.align		4
.L_44:
        /*0028*/ 	.byte	0x03, 0x50
        /*002a*/ 	.short	0x0000


	//----- nvinfo : EIATTR_MAXREG_COUNT
	.align		4
        /*002c*/ 	.byte	0x03, 0x1b
        /*002e*/ 	.short	0x00ff


	//----- nvinfo : EIATTR_EXTERNS
	.align		4
        /*0030*/ 	.byte	0x04, 0x0f
        /*0032*/ 	.short	(.L_46 - .L_45)


	//   ....[0]....
	.align		4
.L_45:
        /*0034*/ 	.word	index@(__assertfail)


	//----- nvinfo : EIATTR_MERCURY_ISA_VERSION
	.align		4
.L_46:
        /*0038*/ 	.byte	0x03, 0x5f
        /*003a*/ 	.short	0x0101


	//----- nvinfo : EIATTR_VRC_CTA_INIT_COUNT
	.align		4
        /*003c*/ 	.byte	0x02, 0x4a
	.zero		1
	.zero		1


	//----- nvinfo : EIATTR_EXIT_INSTR_OFFSETS
	.align		4
        /*0040*/ 	.byte	0x04, 0x1c
        /*0042*/ 	.short	(.L_48 - .L_47)


	//   ....[0]....
.L_47:
        /*0044*/ 	.word	0x00000080


	//----- nvinfo : EIATTR_CBANK_PARAM_SIZE
	.align		4
.L_48:
        /*0048*/ 	.byte	0x03, 0x19
        /*004a*/ 	.short	0x0010


	//----- nvinfo : EIATTR_PARAM_CBANK
	.align		4
        /*004c*/ 	.byte	0x04, 0x0a
        /*004e*/ 	.short	(.L_50 - .L_49)
	.align		4
.L_49:
        /*0050*/ 	.word	index@(.nv.constant0._Z16WarpDirectAccessPiS_)
        /*0054*/ 	.short	0x0380
        /*0056*/ 	.short	0x0010


	//----- nvinfo : EIATTR_SW_WAR
	.align		4
.L_50:
        /*0058*/ 	.byte	0x04, 0x36
        /*005a*/ 	.short	(.L_52 - .L_51)
.L_51:
        /*005c*/ 	.word	0x00000008
.L_52:


//--------------------- .nv.info._Z4InitPim       --------------------------
	.section	.nv.info._Z4InitPim,"",@"SHT_CUDA_INFO"
	.sectionflags	@""
	.align	4


	//----- nvinfo : EIATTR_CUDA_API_VERSION
	.align		4
        /*0000*/ 	.byte	0x04, 0x37
        /*0002*/ 	.short	(.L_54 - .L_53)
.L_53:
        /*0004*/ 	.word	0x00000082


	//----- nvinfo : EIATTR_KPARAM_INFO
	.align		4
.L_54:
        /*0008*/ 	.byte	0x04, 0x17
        /*000a*/ 	.short	(.L_56 - .L_55)
.L_55:
        /*000c*/ 	.word	0x00000000
        /*0010*/ 	.short	0x0001
        /*0012*/ 	.short	0x0008
        /*0014*/ 	.byte	0x00, 0xf0, 0x21, 0x00


	//----- nvinfo : EIATTR_KPARAM_INFO
	.align		4
.L_56:
        /*0018*/ 	.byte	0x04, 0x17
        /*001a*/ 	.short	(.L_58 - .L_57)
.L_57:
        /*001c*/ 	.word	0x00000000
        /*0020*/ 	.short	0x0000
        /*0022*/ 	.short	0x0000
        /*0024*/ 	.byte	0x00, 0xf5, 0x21, 0x00


	//----- nvinfo : EIATTR_SPARSE_MMA_MASK
	.align		4
.L_58:
        /*0028*/ 	.byte	0x03, 0x50
        /*002a*/ 	.short	0x0000


	//----- nvinfo : EIATTR_MAXREG_COUNT
	.align		4
        /*002c*/ 	.byte	0x03, 0x1b
        /*002e*/ 	.short	0x00ff


	//----- nvinfo : EIATTR_EXTERNS
	.align		4
        /*0030*/ 	.byte	0x04, 0x0f
        /*0032*/ 	.short	(.L_60 - .L_59)


	//   ....[0]....
	.align		4
.L_59:
        /*0034*/ 	.word	index@(__assertfail)


	//----- nvinfo : EIATTR_MERCURY_ISA_VERSION
	.align		4
.L_60:
        /*0038*/ 	.byte	0x03, 0x5f
        /*003a*/ 	.short	0x0101


	//----- nvinfo : EIATTR_VRC_CTA_INIT_COUNT
	.align		4
        /*003c*/ 	.byte	0x02, 0x4a
	.zero		1
	.zero		1


	//----- nvinfo : EIATTR_SYSCALL_OFFSETS
	.align		4
        /*0040*/ 	.byte	0x04, 0x46
        /*0042*/ 	.short	(.L_62 - .L_61)


	//   ....[0]....
.L_61:
        /*0044*/ 	.word	0x00000150


	//----- nvinfo : EIATTR_EXIT_INSTR_OFFSETS
	.align		4
.L_62:
        /*0048*/ 	.byte	0x04, 0x1c
        /*004a*/ 	.short	(.L_64 - .L_63)


	//   ....[0]....
.L_63:
        /*004c*/ 	.word	0x000001a0


	//----- nvinfo : EIATTR_CBANK_PARAM_SIZE
	.align		4
.L_64:
        /*0050*/ 	.byte	0x03, 0x19
        /*0052*/ 	.short	0x0010


	//----- nvinfo : EIATTR_PARAM_CBANK
	.align		4
        /*0054*/ 	.byte	0x04, 0x0a
        /*0056*/ 	.short	(.L_66 - .L_65)
	.align		4
.L_65:
        /*0058*/ 	.word	index@(.nv.constant0._Z4InitPim)
        /*005c*/ 	.short	0x0380
        /*005e*/ 	.short	0x0010


	//----- nvinfo : EIATTR_SW_WAR
	.align		4
.L_66:
        /*0060*/ 	.byte	0x04, 0x36
        /*0062*/ 	.short	(.L_68 - .L_67)
.L_67:
        /*0064*/ 	.word	0x00000008
.L_68:


//--------------------- .nv.callgraph             --------------------------
	.section	.nv.callgraph,"",@"SHT_CUDA_CALLGRAPH"
	.align	4
	.sectionentsize	8
	.align		4
        /*0000*/ 	.word	0x00000000
	.align		4
        /*0004*/ 	.word	0xffffffff
	.align		4
        /*0008*/ 	.word	index@(_Z16WarpDirectAccessPiS_)
	.align		4
        /*000c*/ 	.word	index@(__assertfail)
	.align		4
        /*0010*/ 	.word	index@(_Z4InitPim)
	.align		4
        /*0014*/ 	.word	index@(__assertfail)
	.align		4
        /*0018*/ 	.word	0x00000000
	.align		4
        /*001c*/ 	.word	0xfffffffe
	.align		4
        /*0020*/ 	.word	0x00000000
	.align		4
        /*0024*/ 	.word	0xfffffffd
	.align		4
        /*0028*/ 	.word	0x00000000
	.align		4
        /*002c*/ 	.word	0xfffffffc


//--------------------- .nv.constant4             --------------------------
	.section	.nv.constant4,"a",@progbits
	.align	8
	.align		8
.nv.constant4:
        /*0000*/ 	.dword	__unnamed_1
	.align		8
        /*0008*/ 	.dword	__unnamed_2
	.align		8
        /*0010*/ 	.dword	$str
	.align		8
        /*0018*/ 	.dword	$str$1
	.align		8
        /*0020*/ 	.dword	$str$2
	.align		8
        /*0028*/ 	.dword	__assertfail


//--------------------- .text._Z10WarpReducePiS_  --------------------------
	.section	.text._Z10WarpReducePiS_,"ax",@progbits
	.align	128
        .global         _Z10WarpReducePiS_
        .type           _Z10WarpReducePiS_,@function
        .size           _Z10WarpReducePiS_,(.L_x_4 - _Z10WarpReducePiS_)
        .other          _Z10WarpReducePiS_,@"STO_CUDA_ENTRY STV_DEFAULT"
_Z10WarpReducePiS_:
.text._Z10WarpReducePiS_:
[----:B------:R-:W-:Y:S01]  /*0000*/  LDC R1, c[0x0][0x37c] ;  /* 0x0000df00ff017b82 */ /* 0x000fe20000000800 */
[----:B------:R-:W0:Y:S07]  /*0010*/  S2R R9, SR_TID.X ;  /* 0x0000000000097919 */ /* 0x000e2e0000002100 */
[----:B------:R-:W0:Y:S01]  /*0020*/  LDC.64 R2, c[0x0][0x380] ;  /* 0x0000e000ff027b82 */ /* 0x000e220000000a00 */
[----:B------:R-:W1:Y:S01]  /*0030*/  LDCU.64 UR4, c[0x0][0x358] ;  /* 0x00006b00ff0477ac */ /* 0x000e620008000a00 */
[----:B0-----:R-:W-:-:S06]  /*0040*/  IMAD.WIDE.U32 R2, R9, 0x4, R2 ;  /* 0x0000000409027825 */ /* 0x001fcc00078e0002 */
[----:B-1----:R-:W2:Y:S01]  /*0050*/  LDG.E R2, desc[UR4][R2.64] ;  /* 0x0000000402027981 */ /* 0x002ea2000c1e1900 */
[----:B------:R-:W-:-:S03]  /*0060*/  LOP3.LUT P0, RZ, R9, 0x1f, RZ, 0xc0, !PT ;  /* 0x0000001f09ff7812 */ /* 0x000fc6000780c0ff */
[----:B--2---:R-:W0:Y:S02]  /*0070*/  SHFL.DOWN PT, R5, R2, 0x10, 0x1f ;  /* 0x0a001f0002057f89 */ /* 0x004e2400000e0000 */
[----:B0-----:R-:W-:-:S05]  /*0080*/  IADD3 R5, PT, PT, R2, R5, RZ ;  /* 0x0000000502057210 */ /* 0x001fca0007ffe0ff */
[----:B------:R-:W0:Y:S02]  /*0090*/  SHFL.DOWN PT, R0, R5, 0x8, 0x1f ;  /* 0x09001f0005007f89 */ /* 0x000e2400000e0000 */
[----:B0-----:R-:W-:-:S05]  /*00a0*/  IADD3 R0, PT, PT, R5, R0, RZ ;  /* 0x0000000005007210 */ /* 0x001fca0007ffe0ff */
[----:B------:R-:W0:Y:S02]  /*00b0*/  SHFL.DOWN PT, R7, R0, 0x4, 0x1f ;  /* 0x08801f0000077f89 */ /* 0x000e2400000e0000 */
[----:B0-----:R-:W-:-:S05]  /*00c0*/  IMAD.IADD R7, R0, 0x1, R7 ;  /* 0x0000000100077824 */ /* 0x001fca00078e0207 */
[----:B------:R-:W0:Y:S02]  /*00d0*/  SHFL.DOWN PT, R4, R7, 0x2, 0x1f ;  /* 0x08401f0007047f89 */ /* 0x000e2400000e0000 */
[----:B0-----:R-:W-:-:S05]  /*00e0*/  IADD3 R4, PT, PT, R7, R4, RZ ;  /* 0x0000000407047210 */ /* 0x001fca0007ffe0ff */
[----:B------:R0:W1:Y:S01]  /*00f0*/  SHFL.DOWN PT, R9, R4, 0x1, 0x1f ;  /* 0x08201f0004097f89 */ /* 0x00006200000e0000 */
[----:B------:R-:W-:Y:S05]  /*0100*/  @P0 EXIT ;  /* 0x000000000000094d */ /* 0x000fea0003800000 */
[----:B------:R-:W2:Y:S01]  /*0110*/  LDC.64 R2, c[0x0][0x388] ;  /* 0x0000e200ff027b82 */ /* 0x000ea20000000a00 */
[----:B-1----:R-:W-:-:S05]  /*0120*/  IMAD.IADD R9, R4, 0x1, R9 ;  /* 0x0000000104097824 */ /* 0x002fca00078e0209 */
[----:B--2---:R-:W-:Y:S01]  /*0130*/  STG.E desc[UR4][R2.64], R9 ;  /* 0x0000000902007986 */ /* 0x004fe2000c101904 */
[----:B------:R-:W-:Y:S05]  /*0140*/  EXIT ;  /* 0x000000000000794d */ /* 0x000fea0003800000 */
.L_x_0:
[----:B------:R-:W-:-:S00]  /*0150*/  BRA `(.L_x_0) ;  /* 0xfffffffc00fc7947 */ /* 0x000fc0000383ffff */
[----:B------:R-:W-:-:S00]  /*0160*/  NOP ;  /* 0x0000000000007918 */ /* 0x000fc00000000000 */
        /* <DEDUP_REMOVED lines=9> */
.L_x_4:


//--------------------- .text._Z16WarpDirectAccessPiS_ --------------------------
	.section	.text._Z16WarpDirectAccessPiS_,"ax",@progbits
	.align	128
        .global         _Z16WarpDirectAccessPiS_
        .type           _Z16WarpDirectAccessPiS_,@function
        .size           _Z16WarpDirectAccessPiS_,(.L_x_5 - _Z16WarpDirectAccessPiS_)
        .other          _Z16WarpDirectAccessPiS_,@"STO_CUDA_ENTRY STV_DEFAULT"
_Z16WarpDirectAccessPiS_:
.text._Z16WarpDirectAccessPiS_:
[----:B------:R-:W-:Y:S08]  /*0000*/  LDC R1, c[0x0][0x37c] ;  /* 0x0000df00ff017b82 */ /* 0x000ff00000000800 */
[----:B------:R-:W0:Y:S01]  /*0010*/  LDC.64 R4, c[0x0][0x380] ;  /* 0x0000e000ff047b82 */ /* 0x000e220000000a00 */
[----:B------:R-:W0:Y:S01]  /*0020*/  LDCU.64 UR4, c[0x0][0x358] ;  /* 0x00006b00ff0477ac */ /* 0x000e220008000a00 */
[----:B------:R-:W1:Y:S06]  /*0030*/  S2R R7, SR_TID.X ;  /* 0x0000000000077919 */ /* 0x000e6c0000002100 */
[----:B------:R-:W1:Y:S01]  /*0040*/  LDC.64 R2, c[0x0][0x388] ;  /* 0x0000e200ff027b82 */ /* 0x000e620000000a00 */
[----:B0-----:R-:W2:Y:S01]  /*0050*/  LDG.E R5, desc[UR4][R4.64+0x7c] ;  /* 0x00007c0404057981 */ /* 0x001ea2000c1e1900 */
[----:B-1----:R-:W-:-:S05]  /*0060*/  IMAD.WIDE.U32 R2, R7, 0x4, R2 ;  /* 0x0000000407027825 */ /* 0x002fca00078e0002 */
[----:B--2---:R-:W-:Y:S01]  /*0070*/  STG.E desc[UR4][R2.64], R5 ;  /* 0x0000000502007986 */ /* 0x004fe2000c101904 */
[----:B------:R-:W-:Y:S05]  /*0080*/  EXIT ;  /* 0x000000000000794d */ /* 0x000fea0003800000 */
.L_x_1:
        /* <DEDUP_REMOVED lines=15> */
.L_x_5:


//--------------------- .text._Z4InitPim          --------------------------
	.section	.text._Z4InitPim,"ax",@progbits
	.align	128
        .global         _Z4InitPim
        .type           _Z4InitPim,@function
        .size           _Z4InitPim,(.L_x_6 - _Z4InitPim)
        .other          _Z4InitPim,@"STO_CUDA_ENTRY STV_DEFAULT"
_Z4InitPim:
.text._Z4InitPim:
[----:B------:R-:W0:Y:S01]  /*0000*/  LDC R1, c[0x0][0x37c] ;  /* 0x0000df00ff017b82 */ /* 0x000e220000000800 */
[----:B------:R-:W1:Y:S01]  /*0010*/  LDCU.64 UR4, c[0x0][0x388] ;  /* 0x00007100ff0477ac */ /* 0x000e620008000a00 */
[----:B------:R-:W2:Y:S01]  /*0020*/  LDCU.64 UR36, c[0x0][0x358] ;  /* 0x00006b00ff2477ac */ /* 0x000ea20008000a00 */
[----:B-1----:R-:W-:-:S04]  /*0030*/  UISETP.NE.U32.AND UP0, UPT, UR4, 0x20, UPT ;  /* 0x000000200400788c */ /* 0x002fc8000bf05070 */
[----:B------:R-:W-:-:S09]  /*0040*/  UISETP.NE.AND.EX UP0, UPT, UR5, URZ, UPT, UP0 ;  /* 0x000000ff0500728c */ /* 0x000fd2000bf05300 */
[----:B--2---:R-:W-:Y:S05]  /*0050*/  BRA.U !UP0, `(.L_x_2) ;  /* 0x0000000108407547 */ /* 0x004fea000b800000 */
[----:B------:R-:W-:Y:S01]  /*0060*/  MOV R0, 0x28 ;  /* 0x0000002800007802 */ /* 0x000fe20000000f00 */
[----:B------:R-:W1:Y:S01]  /*0070*/  LDCU.64 UR4, c[0x4][0x10] ;  /* 0x01000200ff0477ac */ /* 0x000e620008000a00 */
[----:B------:R-:W-:Y:S02]  /*0080*/  HFMA2 R12, -RZ, RZ, 0, 5.9604644775390625e-08 ;  /* 0x00000001ff0c7431 */ /* 0x000fe400000001ff */
[----:B------:R-:W-:Y:S01]  /*0090*/  IMAD.MOV.U32 R8, RZ, RZ, 0x22 ;  /* 0x00000022ff087424 */ /* 0x000fe200078e00ff */
[----:B------:R2:W3:Y:S01]  /*00a0*/  LDC.64 R2, c[0x4][R0] ;  /* 0x0100000000027b82 */ /* 0x0004e20000000a00 */
[----:B------:R-:W4:Y:S01]  /*00b0*/  LDCU.64 UR6, c[0x4][0x18] ;  /* 0x01000300ff0677ac */ /* 0x000f220008000a00 */
[----:B------:R-:W-:Y:S01]  /*00c0*/  IMAD.MOV.U32 R13, RZ, RZ, RZ ;  /* 0x000000ffff0d7224 */ /* 0x000fe200078e00ff */
[----:B------:R-:W5:Y:S01]  /*00d0*/  LDCU.64 UR8, c[0x4][URZ] ;  /* 0x01000000ff0877ac */ /* 0x000f620008000a00 */
[----:B-1----:R-:W-:Y:S01]  /*00e0*/  IMAD.U32 R4, RZ, RZ, UR4 ;  /* 0x00000004ff047e24 */ /* 0x002fe2000f8e00ff */
[----:B------:R-:W-:Y:S01]  /*00f0*/  MOV R5, UR5 ;  /* 0x0000000500057c02 */ /* 0x000fe20008000f00 */
[----:B----4-:R-:W-:Y:S01]  /*0100*/  IMAD.U32 R6, RZ, RZ, UR6 ;  /* 0x00000006ff067e24 */ /* 0x010fe2000f8e00ff */
[----:B------:R-:W-:Y:S01]  /*0110*/  MOV R7, UR7 ;  /* 0x0000000700077c02 */ /* 0x000fe20008000f00 */
[----:B-----5:R-:W-:Y:S01]  /*0120*/  IMAD.U32 R10, RZ, RZ, UR8 ;  /* 0x00000008ff0a7e24 */ /* 0x020fe2000f8e00ff */
[----:B--2---:R-:W-:-:S07]  /*0130*/  MOV R11, UR9 ;  /* 0x00000009000b7c02 */ /* 0x004fce0008000f00 */
[----:B------:R-:W-:-:S07]  /*0140*/  LEPC R20, `(.L_x_2) ;  /* 0x000000001014794e */ /* 0x000fce0000000000 */
[----:B0--3--:R-:W-:Y:S05]  /*0150*/  CALL.ABS.NOINC R2 ;  /* 0x0000000002007343 */ /* 0x009fea0003c00000 */
.L_x_2:
[----:B------:R-:W1:Y:S01]  /*0160*/  S2R R5, SR_TID.X ;  /* 0x0000000000057919 */ /* 0x000e620000002100 */
[----:B------:R-:W1:Y:S02]  /*0170*/  LDC.64 R2, c[0x0][0x380] ;  /* 0x0000e000ff027b82 */ /* 0x000e640000000a00 */
[----:B-1----:R-:W-:-:S05]  /*0180*/  IMAD.WIDE.U32 R2, R5, 0x4, R2 ;  /* 0x0000000405027825 */ /* 0x002fca00078e0002 */
[----:B------:R-:W-:Y:S01]  /*0190*/  STG.E desc[UR36][R2.64], R5 ;  /* 0x0000000502007986 */ /* 0x000fe2000c101924 */
[----:B------:R-:W-:Y:S05]  /*01a0*/  EXIT ;  /* 0x000000000000794d */ /* 0x000fea0003800000 */
.L_x_3:
        /* <DEDUP_REMOVED lines=13> */
.L_x_6:


//--------------------- .nv.global.init           --------------------------
	.section	.nv.global.init,"aw",@progbits
.nv.global.init:
	.type		$str$2,@object
	.size		$str$2,($str - $str$2)
$str$2:
        /*0000*/ 	.byte	0x76, 0x61, 0x6c, 0x75, 0x65, 0x20, 0x3d, 0x3d, 0x20, 0x41, 0x5b, 0x70, 0x6f, 0x73, 0x5d, 0x00
	.type		$str,@object
	.size		$str,($str$1 - $str)
$str:
        /*0010*/ 	.byte	0x73, 0x69, 0x7a, 0x65, 0x20, 0x3d, 0x3d, 0x20, 0x77, 0x61, 0x72, 0x70, 0x53, 0x69, 0x7a, 0x65
        /*0020*/ 	.byte	0x00
	.type		$str$1,@object
	.size		$str$1,(__unnamed_1 - $str$1)
$str$1:
        /*0021*/ 	.byte	0x2f, 0x74, 0x6d, 0x70, 0x2f, 0x73, 0x61, 0x73, 0x73, 0x5f, 0x63, 0x75, 0x5f, 0x39, 0x61, 0x39
        /*0031*/ 	.byte	0x6b, 0x77, 0x39, 0x67, 0x61, 0x2f, 0x6b, 0x2e, 0x63, 0x75, 0x00
	.type		__unnamed_1,@object
	.size		__unnamed_1,(__unnamed_2 - __unnamed_1)
__unnamed_1:
        /*003c*/ 	.byte	0x76, 0x6f, 0x69, 0x64, 0x20, 0x49, 0x6e, 0x69, 0x74, 0x28, 0x69, 0x6e, 0x74, 0x20, 0x2a, 0x2c
        /*004c*/ 	.byte	0x20, 0x75, 0x6e, 0x73, 0x69, 0x67, 0x6e, 0x65, 0x64, 0x20, 0x6c, 0x6f, 0x6e, 0x67, 0x29, 0x00
	.type		__unnamed_2,@object
	.size		__unnamed_2,(.L_1 - __unnamed_2)
__unnamed_2:
        /*005c*/ 	.byte	0x76, 0x6f, 0x69, 0x64, 0x20, 0x57, 0x61, 0x72, 0x70, 0x44, 0x69, 0x72, 0x65, 0x63, 0x74, 0x41
        /*006c*/ 	.byte	0x63, 0x63, 0x65, 0x73, 0x73, 0x28, 0x69, 0x6e, 0x74, 0x20, 0x2a, 0x2c, 0x20, 0x69, 0x6e, 0x74
        /*007c*/ 	.byte	0x20, 0x2a, 0x29, 0x00
.L_1:


//--------------------- .nv.shared.reserved.0     --------------------------
	.section	.nv.shared.reserved.0,"aw",@nobits
	.weak		__nv_reservedSMEM_offset_0_alias
	.size		__nv_reservedSMEM_offset_0_alias, 0, 64
	.other		__nv_reservedSMEM_offset_0_alias,@"STO_CUDA_RESERVED_SHARED STV_DEFAULT"
__nv_reservedSMEM_offset_0_alias:
	.zero		0
	.zero		64


//--------------------- .nv.constant0._Z10WarpReducePiS_ --------------------------
	.section	.nv.constant0._Z10WarpReducePiS_,"a",@progbits
	.sectionflags	@""
	.align	4
.nv.constant0._Z10WarpReducePiS_:
	.zero		912


//--------------------- .nv.constant0._Z16WarpDirectAccessPiS_ --------------------------
	.section	.nv.constant0._Z16WarpDirectAccessPiS_,"a",@progbits
	.sectionflags	@""
	.align	4
.nv.constant0._Z16WarpDirectAccessPiS_:
	.zero		912


//--------------------- .nv.constant0._Z4InitPim  --------------------------
	.section	.nv.constant0._Z4InitPim,"a",@progbits
	.sectionflags	@""
	.align	4
.nv.constant0._Z4InitPim:
	.zero		912


//--------------------- SYMBOLS --------------------------

	.type		.nv.reservedSmem.offset0,@object
	.size		.nv.reservedSmem.offset0,0x4
	.type		__assertfail,@function
